//
// Generated by NVIDIA NVVM Compiler
//
// Compiler Build ID: CL-36424714
// Cuda compilation tools, release 13.0, V13.0.88
// Based on NVVM 20.0.0
//

.version 9.0
.target sm_100
.address_size 64

	// .globl	_Z17BitonicSortSharedPiiii
// _ZZ17BitonicSortSharedPiiiiE6shared has been demoted

.visible .entry _Z17BitonicSortSharedPiiii(
	.param .u64 .ptr .align 1 _Z17BitonicSortSharedPiiii_param_0,
	.param .u32 _Z17BitonicSortSharedPiiii_param_1,
	.param .u32 _Z17BitonicSortSharedPiiii_param_2,
	.param .u32 _Z17BitonicSortSharedPiiii_param_3
)
{
	.reg .pred 	%p<10>;
	.reg .b16 	%rs<5>;
	.reg .b32 	%r<90>;
	.reg .b64 	%rd<7>;
	// demoted variable
	.shared .align 4 .b8 _ZZ17BitonicSortSharedPiiiiE6shared[4628];
	ld.param.u64 	%rd4, [_Z17BitonicSortSharedPiiii_param_0];
	ld.param.u32 	%r27, [_Z17BitonicSortSharedPiiii_param_1];
	ld.param.u32 	%r28, [_Z17BitonicSortSharedPiiii_param_2];
	ld.param.u32 	%r29, [_Z17BitonicSortSharedPiiii_param_3];
	mov.u32 	%r30, %ctaid.x;
	shl.b32 	%r85, %r30, 10;
	setp.ge.s32 	%p1, %r85, %r27;
	@%p1 bra 	$L__BB0_13;
	cvta.to.global.u64 	%rd1, %rd4;
	mov.u32 	%r2, %tid.x;
	cvt.u16.u32 	%rs1, %r2;
	mul.hi.u16 	%rs2, %rs1, 2115;
	cvt.u32.u16 	%r32, %rs2;
	add.s32 	%r33, %r2, %r32;
	shl.b32 	%r34, %r33, 2;
	mov.u32 	%r35, _ZZ17BitonicSortSharedPiiiiE6shared;
	add.s32 	%r3, %r35, %r34;
	add.s16 	%rs3, %rs1, 512;
	mul.hi.u16 	%rs4, %rs3, 2115;
	cvt.u32.u16 	%r36, %rs4;
	add.s32 	%r37, %r2, %r36;
	shl.b32 	%r38, %r37, 2;
	add.s32 	%r4, %r35, %r38;
	shl.b32 	%r5, %r29, 1;
	shl.b32 	%r6, %r2, 1;
	mov.b32 	%r86, 1;
	shl.b32 	%r39, %r86, %r28;
	not.b32 	%r40, %r39;
	and.b32  	%r87, %r85, %r40;
	mov.u32 	%r41, %nctaid.x;
	shl.b32 	%r8, %r41, 10;
$L__BB0_2:
	mov.u32 	%r9, %r85;
	setp.lt.s32 	%p2, %r29, 1;
	shr.s32 	%r42, %r9, %r28;
	shr.s32 	%r43, %r87, %r28;
	setp.ne.s32 	%p3, %r42, %r43;
	selp.u32 	%r44, 1, 0, %p3;
	xor.b32  	%r86, %r86, %r44;
	add.s32 	%r45, %r9, %r2;
	mul.wide.u32 	%rd5, %r45, 4;
	add.s64 	%rd2, %rd1, %rd5;
	ld.global.u32 	%r46, [%rd2];
	st.shared.u32 	[%r3], %r46;
	add.s32 	%r47, %r45, 512;
	mul.wide.u32 	%rd6, %r47, 4;
	add.s64 	%rd3, %rd1, %rd6;
	ld.global.u32 	%r48, [%rd3];
	st.shared.u32 	[%r4+2048], %r48;
	bar.sync 	0;
	@%p2 bra 	$L__BB0_12;
	mov.u32 	%r88, %r5;
$L__BB0_4:
	mov.u32 	%r89, %r88;
$L__BB0_5:
	mov.u32 	%r14, %r89;
	setp.ne.s32 	%p4, %r86, 1;
	shr.u32 	%r89, %r14, 1;
	add.s32 	%r49, %r89, -1;
	and.b32  	%r50, %r49, %r2;
	sub.s32 	%r16, %r6, %r50;
	@%p4 bra 	$L__BB0_8;
	mul.hi.s32 	%r67, %r16, -2078209981;
	add.s32 	%r68, %r67, %r16;
	shr.u32 	%r69, %r68, 31;
	shr.s32 	%r70, %r68, 4;
	add.s32 	%r71, %r70, %r69;
	add.s32 	%r72, %r71, %r16;
	shl.b32 	%r73, %r72, 2;
	add.s32 	%r17, %r35, %r73;
	add.s32 	%r75, %r16, %r89;
	mul.hi.s32 	%r76, %r75, -2078209981;
	add.s32 	%r77, %r76, %r75;
	shr.u32 	%r78, %r77, 31;
	shr.s32 	%r79, %r77, 4;
	add.s32 	%r80, %r79, %r78;
	add.s32 	%r81, %r80, %r75;
	shl.b32 	%r82, %r81, 2;
	add.s32 	%r18, %r35, %r82;
	ld.shared.u32 	%r19, [%r17];
	ld.shared.u32 	%r20, [%r18];
	setp.le.s32 	%p6, %r19, %r20;
	@%p6 bra 	$L__BB0_10;
	st.shared.u32 	[%r17], %r20;
	st.shared.u32 	[%r18], %r19;
	bra.uni 	$L__BB0_10;
$L__BB0_8:
	mul.hi.s32 	%r51, %r16, -2078209981;
	add.s32 	%r52, %r51, %r16;
	shr.u32 	%r53, %r52, 31;
	shr.s32 	%r54, %r52, 4;
	add.s32 	%r55, %r54, %r53;
	add.s32 	%r56, %r55, %r16;
	shl.b32 	%r57, %r56, 2;
	add.s32 	%r21, %r35, %r57;
	add.s32 	%r59, %r16, %r89;
	mul.hi.s32 	%r60, %r59, -2078209981;
	add.s32 	%r61, %r60, %r59;
	shr.u32 	%r62, %r61, 31;
	shr.s32 	%r63, %r61, 4;
	add.s32 	%r64, %r63, %r62;
	add.s32 	%r65, %r64, %r59;
	shl.b32 	%r66, %r65, 2;
	add.s32 	%r22, %r35, %r66;
	ld.shared.u32 	%r23, [%r21];
	ld.shared.u32 	%r24, [%r22];
	setp.ge.s32 	%p5, %r23, %r24;
	@%p5 bra 	$L__BB0_10;
	st.shared.u32 	[%r21], %r24;
	st.shared.u32 	[%r22], %r23;
$L__BB0_10:
	bar.sync 	0;
	setp.gt.u32 	%p7, %r14, 3;
	@%p7 bra 	$L__BB0_5;
	shr.u32 	%r25, %r88, 1;
	setp.gt.u32 	%p8, %r88, 3;
	mov.u32 	%r88, %r25;
	@%p8 bra 	$L__BB0_4;
$L__BB0_12:
	ld.shared.u32 	%r83, [%r3];
	st.global.u32 	[%rd2], %r83;
	ld.shared.u32 	%r84, [%r4+2048];
	st.global.u32 	[%rd3], %r84;
	add.s32 	%r85, %r9, %r8;
	setp.lt.s32 	%p9, %r85, %r27;
	mov.u32 	%r87, %r9;
	@%p9 bra 	$L__BB0_2;
$L__BB0_13:
	ret;

}
	// .globl	_Z11BitonicSortPiiiii
.visible .entry _Z11BitonicSortPiiiii(
	.param .u64 .ptr .align 1 _Z11BitonicSortPiiiii_param_0,
	.param .u32 _Z11BitonicSortPiiiii_param_1,
	.param .u32 _Z11BitonicSortPiiiii_param_2,
	.param .u32 _Z11BitonicSortPiiiii_param_3,
	.param .u32 _Z11BitonicSortPiiiii_param_4
)
{
	.reg .pred 	%p<9>;
	.reg .b32 	%r<39>;
	.reg .b64 	%rd<11>;

	ld.param.u64 	%rd6, [_Z11BitonicSortPiiiii_param_0];
	ld.param.u32 	%r16, [_Z11BitonicSortPiiiii_param_1];
	ld.param.u32 	%r17, [_Z11BitonicSortPiiiii_param_2];
	ld.param.u32 	%r18, [_Z11BitonicSortPiiiii_param_3];
	ld.param.u32 	%r19, [_Z11BitonicSortPiiiii_param_4];
	cvta.to.global.u64 	%rd1, %rd6;
	mov.u32 	%r20, %tid.x;
	mov.u32 	%r21, %ntid.x;
	mov.u32 	%r22, %ctaid.x;
	mad.lo.s32 	%r23, %r21, %r22, %r20;
	mov.u32 	%r24, %nctaid.x;
	mul.lo.s32 	%r1, %r21, %r24;
	shl.b32 	%r25, %r23, 1;
	add.s32 	%r26, %r18, -1;
	and.b32  	%r27, %r26, %r23;
	sub.s32 	%r35, %r25, %r27;
	setp.ge.s32 	%p1, %r35, %r16;
	@%p1 bra 	$L__BB1_10;
	shr.s32 	%r28, %r35, %r17;
	and.b32  	%r29, %r28, -2147483647;
	setp.ne.s32 	%p2, %r29, 1;
	selp.u32 	%r37, 1, 0, %p2;
	max.s32 	%r4, %r18, %r1;
	mul.wide.s32 	%rd10, %r18, 4;
$L__BB1_2:
	setp.ne.s32 	%p3, %r37, 1;
	@%p3 bra 	$L__BB1_5;
	mul.wide.s32 	%rd9, %r35, 4;
	add.s64 	%rd2, %rd1, %rd9;
	add.s64 	%rd3, %rd2, %rd10;
	ld.global.u32 	%r7, [%rd2];
	ld.global.u32 	%r8, [%rd3];
	setp.le.s32 	%p5, %r7, %r8;
	@%p5 bra 	$L__BB1_7;
	st.global.u32 	[%rd2], %r8;
	st.global.u32 	[%rd3], %r7;
	bra.uni 	$L__BB1_7;
$L__BB1_5:
	mul.wide.s32 	%rd7, %r35, 4;
	add.s64 	%rd4, %rd1, %rd7;
	add.s64 	%rd5, %rd4, %rd10;
	ld.global.u32 	%r9, [%rd4];
	ld.global.u32 	%r10, [%rd5];
	setp.ge.s32 	%p4, %r9, %r10;
	@%p4 bra 	$L__BB1_7;
	st.global.u32 	[%rd4], %r10;
	st.global.u32 	[%rd5], %r9;
$L__BB1_7:
	add.s32 	%r38, %r35, %r1;
	shr.s32 	%r30, %r38, %r19;
	shr.s32 	%r31, %r35, %r19;
	setp.eq.s32 	%p6, %r30, %r31;
	@%p6 bra 	$L__BB1_9;
	add.s32 	%r38, %r38, %r4;
	shr.s32 	%r32, %r38, %r17;
	shr.s32 	%r33, %r35, %r17;
	setp.ne.s32 	%p7, %r32, %r33;
	selp.u32 	%r34, 1, 0, %p7;
	xor.b32  	%r37, %r37, %r34;
$L__BB1_9:
	setp.lt.s32 	%p8, %r38, %r16;
	mov.u32 	%r35, %r38;
	@%p8 bra 	$L__BB1_2;
$L__BB1_10:
	ret;

}


// ===== COMPILED SASS (sm_100) =====

	.target	sm_100

	.elftype	@"ET_EXEC"


//--------------------- .note.nv.tkinfo           --------------------------
	.section	.note.nv.tkinfo,"",@"SHT_NOTE"
	.sectionflags	@"SHF_NOTE_NV_TKINFO"
	.tkinfo
        /*0018*/ 	.word	0x00000002
        /*0030*/ 	.string	""
        /*0030*/ 	.string	"ptxas"
        /*0030*/ 	.string	"Cuda compilation tools, release 13.0, V13.0.88"
        /*0030*/ 	.string	"Build cuda_13.0.r13.0/compiler.36424714_0"
        /*0030*/ 	.string	"-arch sm_100 -m 64 "



//--------------------- .note.nv.cuinfo           --------------------------
	.section	.note.nv.cuinfo,"",@"SHT_NOTE"
	.sectionflags	@"SHF_NOTE_NV_CUINFO"
        /*0018*/ 	.short	0x0002
        /*001a*/ 	.short	0x0064
        /*001c*/ 	.short	0x0082
	.zero		2


//--------------------- .nv.info                  --------------------------
	.section	.nv.info,"",@"SHT_CUDA_INFO"
	.align	4


	//----- nvinfo : EIATTR_REGCOUNT
	.align		4
        /*0000*/ 	.byte	0x04, 0x2f
        /*0002*/ 	.short	(.L_1 - .L_0)
	.align		4
.L_0:
        /*0004*/ 	.word	index@(_Z17BitonicSortSharedPiiii)
        /*0008*/ 	.word	0x00000012


	//----- nvinfo : EIATTR_FRAME_SIZE
	.align		4
.L_1:
        /*000c*/ 	.byte	0x04, 0x11
        /*000e*/ 	.short	(.L_3 - .L_2)
	.align		4
.L_2:
        /*0010*/ 	.word	index@(_Z17BitonicSortSharedPiiii)
        /*0014*/ 	.word	0x00000000


	//----- nvinfo : EIATTR_REGCOUNT
	.align		4
.L_3:
        /*0018*/ 	.byte	0x04, 0x2f
        /*001a*/ 	.short	(.L_5 - .L_4)
	.align		4
.L_4:
        /*001c*/ 	.word	index@(_Z11BitonicSortPiiiii)
        /*0020*/ 	.word	0x00000010


	//----- nvinfo : EIATTR_FRAME_SIZE
	.align		4
.L_5:
        /*0024*/ 	.byte	0x04, 0x11
        /*0026*/ 	.short	(.L_7 - .L_6)
	.align		4
.L_6:
        /*0028*/ 	.word	index@(_Z11BitonicSortPiiiii)
        /*002c*/ 	.word	0x00000000


	//----- nvinfo : EIATTR_MIN_STACK_SIZE
	.align		4
.L_7:
        /*0030*/ 	.byte	0x04, 0x12
        /*0032*/ 	.short	(.L_9 - .L_8)
	.align		4
.L_8:
        /*0034*/ 	.word	index@(_Z11BitonicSortPiiiii)
        /*0038*/ 	.word	0x00000000


	//----- nvinfo : EIATTR_MIN_STACK_SIZE
	.align		4
.L_9:
        /*003c*/ 	.byte	0x04, 0x12
        /*003e*/ 	.short	(.L_11 - .L_10)
	.align		4
.L_10:
        /*0040*/ 	.word	index@(_Z17BitonicSortSharedPiiii)
        /*0044*/ 	.word	0x00000000
.L_11:


//--------------------- .nv.compat                --------------------------
	.section	.nv.compat,"",@"SHT_CUDA_COMPAT_INFO"
	.align	4
        /*0000*/ 	.byte	0x02, 0x09, 0x00, 0x00, 0x02, 0x02, 0x01, 0x00, 0x02, 0x05, 0x05, 0x00, 0x03, 0x07, 0x01, 0x01
        /*0010*/ 	.byte	0x02, 0x03, 0x00, 0x00, 0x02, 0x06, 0x01, 0x00, 0x04, 0x0b, 0x08, 0x00, 0x09, 0x00, 0x00, 0x00
        /*0020*/ 	.byte	0x00, 0x00, 0x00, 0x00


//--------------------- .nv.info._Z11BitonicSortPiiiii --------------------------
	.section	.nv.info._Z11BitonicSortPiiiii,"",@"SHT_CUDA_INFO"
	.sectionflags	@""
	.align	4


	//----- nvinfo : EIATTR_CUDA_API_VERSION
	.align		4
        /*0000*/ 	.byte	0x04, 0x37
        /*0002*/ 	.short	(.L_13 - .L_12)
.L_12:
        /*0004*/ 	.word	0x00000082


	//----- nvinfo : EIATTR_KPARAM_INFO
	.align		4
.L_13:
        /*0008*/ 	.byte	0x04, 0x17
        /*000a*/ 	.short	(.L_15 - .L_14)
.L_14:
        /*000c*/ 	.word	0x00000000
        /*0010*/ 	.short	0x0004
        /*0012*/ 	.short	0x0014
        /*0014*/ 	.byte	0x00, 0xf0, 0x11, 0x00


	//----- nvinfo : EIATTR_KPARAM_INFO
	.align		4
.L_15:
        /*0018*/ 	.byte	0x04, 0x17
        /*001a*/ 	.short	(.L_17 - .L_16)
.L_16:
        /*001c*/ 	.word	0x00000000
        /*0020*/ 	.short	0x0003
        /*0022*/ 	.short	0x0010
        /*0024*/ 	.byte	0x00, 0xf0, 0x11, 0x00


	//----- nvinfo : EIATTR_KPARAM_INFO
	.align		4
.L_17:
        /*0028*/ 	.byte	0x04, 0x17
        /*002a*/ 	.short	(.L_19 - .L_18)
.L_18:
        /*002c*/ 	.word	0x00000000
        /*0030*/ 	.short	0x0002
        /*0032*/ 	.short	0x000c
        /*0034*/ 	.byte	0x00, 0xf0, 0x11, 0x00


	//----- nvinfo : EIATTR_KPARAM_INFO
	.align		4
.L_19:
        /*0038*/ 	.byte	0x04, 0x17
        /*003a*/ 	.short	(.L_21 - .L_20)
.L_20:
        /*003c*/ 	.word	0x00000000
        /*0040*/ 	.short	0x0001
        /*0042*/ 	.short	0x0008
        /*0044*/ 	.byte	0x00, 0xf0, 0x11, 0x00


	//----- nvinfo : EIATTR_KPARAM_INFO
	.align		4
.L_21:
        /*0048*/ 	.byte	0x04, 0x17
        /*004a*/ 	.short	(.L_23 - .L_22)
.L_22:
        /*004c*/ 	.word	0x00000000
        /*0050*/ 	.short	0x0000
        /*0052*/ 	.short	0x0000
        /*0054*/ 	.byte	0x00, 0xf5, 0x21, 0x00


	//----- nvinfo : EIATTR_SPARSE_MMA_MASK
	.align		4
.L_23:
        /*0058*/ 	.byte	0x03, 0x50
        /*005a*/ 	.short	0x0000


	//----- nvinfo : EIATTR_MAXREG_COUNT
	.align		4
        /*005c*/ 	.byte	0x03, 0x1b
        /*005e*/ 	.short	0x00ff


	//----- nvinfo : EIATTR_MERCURY_ISA_VERSION
	.align		4
        /*0060*/ 	.byte	0x03, 0x5f
        /*0062*/ 	.short	0x0101


	//----- nvinfo : EIATTR_VRC_CTA_INIT_COUNT
	.align		4
        /*0064*/ 	.byte	0x02, 0x4a
	.zero		1
	.zero		1


	//----- nvinfo : EIATTR_EXIT_INSTR_OFFSETS
	.align		4
        /*0068*/ 	.byte	0x04, 0x1c
        /*006a*/ 	.short	(.L_25 - .L_24)


	//   ....[0]....
.L_24:
        /*006c*/ 	.word	0x000000d0


	//   ....[1]....
        /*0070*/ 	.word	0x000003d0


	//----- nvinfo : EIATTR_CRS_STACK_SIZE
	.align		4
.L_25:
        /*0074*/ 	.byte	0x04, 0x1e
        /*0076*/ 	.short	(.L_27 - .L_26)
.L_26:
        /*0078*/ 	.word	0x00000000


	//----- nvinfo : EIATTR_CBANK_PARAM_SIZE
	.align		4
.L_27:
        /*007c*/ 	.byte	0x03, 0x19
        /*007e*/ 	.short	0x0018


	//----- nvinfo : EIATTR_PARAM_CBANK
	.align		4
        /*0080*/ 	.byte	0x04, 0x0a
        /*0082*/ 	.short	(.L_29 - .L_28)
	.align		4
.L_28:
        /*0084*/ 	.word	index@(.nv.constant0._Z11BitonicSortPiiiii)
        /*0088*/ 	.short	0x0380
        /*008a*/ 	.short	0x0018


	//----- nvinfo : EIATTR_SW_WAR
	.align		4
.L_29:
        /*008c*/ 	.byte	0x04, 0x36
        /*008e*/ 	.short	(.L_31 - .L_30)
.L_30:
        /*0090*/ 	.word	0x00000008
.L_31:


//--------------------- .nv.info._Z17BitonicSortSharedPiiii --------------------------
	.section	.nv.info._Z17BitonicSortSharedPiiii,"",@"SHT_CUDA_INFO"
	.sectionflags	@""
	.align	4


	//----- nvinfo : EIATTR_CUDA_API_VERSION
	.align		4
        /*0000*/ 	.byte	0x04, 0x37
        /*0002*/ 	.short	(.L_33 - .L_32)
.L_32:
        /*0004*/ 	.word	0x00000082


	//----- nvinfo : EIATTR_KPARAM_INFO
	.align		4
.L_33:
        /*0008*/ 	.byte	0x04, 0x17
        /*000a*/ 	.short	(.L_35 - .L_34)
.L_34:
        /*000c*/ 	.word	0x00000000
        /*0010*/ 	.short	0x0003
        /*0012*/ 	.short	0x0010
        /*0014*/ 	.byte	0x00, 0xf0, 0x11, 0x00


	//----- nvinfo : EIATTR_KPARAM_INFO
	.align		4
.L_35:
        /*0018*/ 	.byte	0x04, 0x17
        /*001a*/ 	.short	(.L_37 - .L_36)
.L_36:
        /*001c*/ 	.word	0x00000000
        /*0020*/ 	.short	0x0002
        /*0022*/ 	.short	0x000c
        /*0024*/ 	.byte	0x00, 0xf0, 0x11, 0x00


	//----- nvinfo : EIATTR_KPARAM_INFO
	.align		4
.L_37:
        /*0028*/ 	.byte	0x04, 0x17
        /*002a*/ 	.short	(.L_39 - .L_38)
.L_38:
        /*002c*/ 	.word	0x00000000
        /*0030*/ 	.short	0x0001
        /*0032*/ 	.short	0x0008
        /*0034*/ 	.byte	0x00, 0xf0, 0x11, 0x00


	//----- nvinfo : EIATTR_KPARAM_INFO
	.align		4
.L_39:
        /*0038*/ 	.byte	0x04, 0x17
        /*003a*/ 	.short	(.L_41 - .L_40)
.L_40:
        /*003c*/ 	.word	0x00000000
        /*0040*/ 	.short	0x0000
        /*0042*/ 	.short	0x0000
        /*0044*/ 	.byte	0x00, 0xf5, 0x21, 0x00


	//----- nvinfo : EIATTR_SPARSE_MMA_MASK
	.align		4
.L_41:
        /*0048*/ 	.byte	0x03, 0x50
        /*004a*/ 	.short	0x0000


	//----- nvinfo : EIATTR_MAXREG_COUNT
	.align		4
        /*004c*/ 	.byte	0x03, 0x1b
        /*004e*/ 	.short	0x00ff


	//----- nvinfo : EIATTR_NUM_BARRIERS
	.align		4
        /*0050*/ 	.byte	0x02, 0x4c
        /*0052*/ 	.byte	0x01
	.zero		1


	//----- nvinfo : EIATTR_MERCURY_ISA_VERSION
	.align		4
        /*0054*/ 	.byte	0x03, 0x5f
        /*0056*/ 	.short	0x0101


	//----- nvinfo : EIATTR_VRC_CTA_INIT_COUNT
	.align		4
        /*0058*/ 	.byte	0x02, 0x4a
	.zero		1
	.zero		1


	//----- nvinfo : EIATTR_EXIT_INSTR_OFFSETS
	.align		4
        /*005c*/ 	.byte	0x04, 0x1c
        /*005e*/ 	.short	(.L_43 - .L_42)


	//   ....[0]....
.L_42:
        /*0060*/ 	.word	0x00000050


	//   ....[1]....
        /*0064*/ 	.word	0x00000730


	//----- nvinfo : EIATTR_CRS_STACK_SIZE
	.align		4
.L_43:
        /*0068*/ 	.byte	0x04, 0x1e
        /*006a*/ 	.short	(.L_45 - .L_44)
.L_44:
        /*006c*/ 	.word	0x00000000


	//----- nvinfo : EIATTR_CBANK_PARAM_SIZE
	.align		4
.L_45:
        /*0070*/ 	.byte	0x03, 0x19
        /*0072*/ 	.short	0x0014


	//----- nvinfo : EIATTR_PARAM_CBANK
	.align		4
        /*0074*/ 	.byte	0x04, 0x0a
        /*0076*/ 	.short	(.L_47 - .L_46)
	.align		4
.L_46:
        /*0078*/ 	.word	index@(.nv.constant0._Z17BitonicSortSharedPiiii)
        /*007c*/ 	.short	0x0380
        /*007e*/ 	.short	0x0014


	//----- nvinfo : EIATTR_SW_WAR
	.align		4
.L_47:
        /*0080*/ 	.byte	0x04, 0x36
        /*0082*/ 	.short	(.L_49 - .L_48)
.L_48:
        /*0084*/ 	.word	0x00000008
.L_49:


//--------------------- .nv.callgraph             --------------------------
	.section	.nv.callgraph,"",@"SHT_CUDA_CALLGRAPH"
	.align	4
	.sectionentsize	8
	.align		4
        /*0000*/ 	.word	0x00000000
	.align		4
        /*0004*/ 	.word	0xffffffff
	.align		4
        /*0008*/ 	.word	0x00000000
	.align		4
        /*000c*/ 	.word	0xfffffffe
	.align		4
        /*0010*/ 	.word	0x00000000
	.align		4
        /*0014*/ 	.word	0xfffffffd
	.align		4
        /*0018*/ 	.word	0x00000000
	.align		4
        /*001c*/ 	.word	0xfffffffc


//--------------------- .text._Z11BitonicSortPiiiii --------------------------
	.section	.text._Z11BitonicSortPiiiii,"ax",@progbits
	.align	128
        .global         _Z11BitonicSortPiiiii
        .type           _Z11BitonicSortPiiiii,@function
        .size           _Z11BitonicSortPiiiii,(.L_x_13 - _Z11BitonicSortPiiiii)
        .other          _Z11BitonicSortPiiiii,@"STO_CUDA_ENTRY STV_DEFAULT"
_Z11BitonicSortPiiiii:
.text._Z11BitonicSortPiiiii:
[----:B------:R-:W-:Y:S01]  /*0000*/  LDC R1, c[0x0][0x37c] ;  /* 0x0000df00ff017b82 */ /* 0x000fe20000000800 */
[----:B------:R-:W0:Y:S01]  /*0010*/  S2R R0, SR_TID.X ;  /* 0x0000000000007919 */ /* 0x000e220000002100 */
[----:B------:R-:W1:Y:S01]  /*0020*/  LDCU UR6, c[0x0][0x390] ;  /* 0x00007200ff0677ac */ /* 0x000e620008000800 */
[----:B------:R-:W0:Y:S01]  /*0030*/  S2R R3, SR_CTAID.X ;  /* 0x0000000000037919 */ /* 0x000e220000002500 */
[----:B------:R-:W0:Y:S01]  /*0040*/  LDCU UR4, c[0x0][0x360] ;  /* 0x00006c00ff0477ac */ /* 0x000e220008000800 */
[----:B------:R-:W2:Y:S01]  /*0050*/  LDCU UR8, c[0x0][0x388] ;  /* 0x00007100ff0877ac */ /* 0x000ea20008000800 */
[----:B------:R-:W3:Y:S01]  /*0060*/  LDCU UR5, c[0x0][0x370] ;  /* 0x00006e00ff0577ac */ /* 0x000ee20008000800 */
[----:B-1----:R-:W-:Y:S01]  /*0070*/  UIADD3 UR7, UPT, UPT, UR6, -0x1, URZ ;  /* 0xffffffff06077890 */ /* 0x002fe2000fffe0ff */
[----:B0-----:R-:W-:Y:S01]  /*0080*/  IMAD R0, R3, UR4, R0 ;  /* 0x0000000403007c24 */ /* 0x001fe2000f8e0200 */
[----:B---3--:R-:W-:-:S04]  /*0090*/  UIMAD UR4, UR4, UR5, URZ ;  /* 0x00000005040472a4 */ /* 0x008fc8000f8e02ff */
[----:B------:R-:W-:-:S05]  /*00a0*/  LOP3.LUT R3, R0, UR7, RZ, 0xc0, !PT ;  /* 0x0000000700037c12 */ /* 0x000fca000f8ec0ff */
[----:B------:R-:W-:-:S05]  /*00b0*/  IMAD R3, R0, 0x2, -R3 ;  /* 0x0000000200037824 */ /* 0x000fca00078e0a03 */
[----:B--2---:R-:W-:-:S13]  /*00c0*/  ISETP.GE.AND P0, PT, R3, UR8, PT ;  /* 0x0000000803007c0c */ /* 0x004fda000bf06270 */
[----:B------:R-:W-:Y:S05]  /*00d0*/  @P0 EXIT ;  /* 0x000000000000094d */ /* 0x000fea0003800000 */
[----:B------:R-:W0:Y:S01]  /*00e0*/  LDCU UR5, c[0x0][0x38c] ;  /* 0x00007180ff0577ac */ /* 0x000e220008000800 */
[----:B------:R-:W-:Y:S01]  /*00f0*/  IMAD.MOV.U32 R9, RZ, RZ, R3 ;  /* 0x000000ffff097224 */ /* 0x000fe200078e0003 */
[----:B------:R-:W1:Y:S01]  /*0100*/  LDC R13, c[0x0][0x390] ;  /* 0x0000e400ff0d7b82 */ /* 0x000e620000000800 */
[----:B------:R-:W-:Y:S01]  /*0110*/  UISETP.LT.AND UP0, UPT, UR4, UR6, UPT ;  /* 0x000000060400728c */ /* 0x000fe2000bf01270 */
[----:B------:R-:W2:Y:S06]  /*0120*/  LDCU.64 UR8, c[0x0][0x358] ;  /* 0x00006b00ff0877ac */ /* 0x000eac0008000a00 */
[----:B------:R-:W3:Y:S01]  /*0130*/  LDC.64 R2, c[0x0][0x380] ;  /* 0x0000e000ff027b82 */ /* 0x000ee20000000a00 */
[----:B------:R-:W4:Y:S01]  /*0140*/  LDCU UR10, c[0x0][0x388] ;  /* 0x00007100ff0a77ac */ /* 0x000f220008000800 */
[----:B------:R-:W1:Y:S01]  /*0150*/  LDCU UR7, c[0x0][0x394] ;  /* 0x00007280ff0777ac */ /* 0x000e620008000800 */
[----:B0-----:R-:W-:Y:S01]  /*0160*/  SHF.R.S32.HI R0, RZ, UR5, R9 ;  /* 0x00000005ff007c19 */ /* 0x001fe20008011409 */
[----:B------:R-:W-:-:S03]  /*0170*/  USEL UR5, UR4, UR6, !UP0 ;  /* 0x0000000604057287 */ /* 0x000fc6000c000000 */
[----:B------:R-:W-:-:S04]  /*0180*/  LOP3.LUT R0, R0, 0x80000001, RZ, 0xc0, !PT ;  /* 0x8000000100007812 */ /* 0x000fc800078ec0ff */
[----:B------:R-:W-:-:S04]  /*0190*/  ISETP.NE.AND P0, PT, R0, 0x1, PT ;  /* 0x000000010000780c */ /* 0x000fc80003f05270 */
[----:B--2-4-:R-:W-:-:S09]  /*01a0*/  SEL R0, RZ, 0x1, !P0 ;  /* 0x00000001ff007807 */ /* 0x014fd20004000000 */
.L_x_3:
[----:B------:R-:W-:Y:S01]  /*01b0*/  ISETP.NE.AND P0, PT, R0, 0x1, PT ;  /* 0x000000010000780c */ /* 0x000fe20003f05270 */
[----:B------:R-:W-:-:S12]  /*01c0*/  BSSY.RECONVERGENT B0, `(.L_x_0) ;  /* 0x0000012000007945 */ /* 0x000fd80003800200 */
[----:B------:R-:W-:Y:S05]  /*01d0*/  @P0 BRA `(.L_x_1) ;  /* 0x0000000000240947 */ /* 0x000fea0003800000 */
[----:B---3--:R-:W-:-:S05]  /*01e0*/  IMAD.WIDE R4, R9, 0x4, R2 ;  /* 0x0000000409047825 */ /* 0x008fca00078e0202 */
[----:B------:R-:W2:Y:S01]  /*01f0*/  LDG.E R11, desc[UR8][R4.64] ;  /* 0x00000008040b7981 */ /* 0x000ea2000c1e1900 */
[----:B-1----:R-:W-:-:S05]  /*0200*/  IMAD.WIDE R6, R13, 0x4, R4 ;  /* 0x000000040d067825 */ /* 0x002fca00078e0204 */
[----:B------:R-:W2:Y:S02]  /*0210*/  LDG.E R8, desc[UR8][R6.64] ;  /* 0x0000000806087981 */ /* 0x000ea4000c1e1900 */
[----:B--2---:R-:W-:-:S13]  /*0220*/  ISETP.GT.AND P0, PT, R11, R8, PT ;  /* 0x000000080b00720c */ /* 0x004fda0003f04270 */
[----:B------:R-:W-:Y:S05]  /*0230*/  @!P0 BRA `(.L_x_2) ;  /* 0x0000000000288947 */ /* 0x000fea0003800000 */
[----:B------:R0:W-:Y:S04]  /*0240*/  STG.E desc[UR8][R4.64], R8 ;  /* 0x0000000804007986 */ /* 0x0001e8000c101908 */
[----:B------:R0:W-:Y:S01]  /*0250*/  STG.E desc[UR8][R6.64], R11 ;  /* 0x0000000b06007986 */ /* 0x0001e2000c101908 */
[----:B------:R-:W-:Y:S05]  /*0260*/  BRA `(.L_x_2) ;  /* 0x00000000001c7947 */ /* 0x000fea0003800000 */
.L_x_1:
[----:B---3--:R-:W-:-:S05]  /*0270*/  IMAD.WIDE R6, R9, 0x4, R2 ;  /* 0x0000000409067825 */ /* 0x008fca00078e0202 */
[----:B------:R-:W2:Y:S01]  /*0280*/  LDG.E R11, desc[UR8][R6.64] ;  /* 0x00000008060b7981 */ /* 0x000ea2000c1e1900 */
[----:B-1----:R-:W-:-:S05]  /*0290*/  IMAD.WIDE R4, R13, 0x4, R6 ;  /* 0x000000040d047825 */ /* 0x002fca00078e0206 */
[----:B------:R-:W2:Y:S02]  /*02a0*/  LDG.E R8, desc[UR8][R4.64] ;  /* 0x0000000804087981 */ /* 0x000ea4000c1e1900 */
[----:B--2---:R-:W-:-:S13]  /*02b0*/  ISETP.GE.AND P0, PT, R11, R8, PT ;  /* 0x000000080b00720c */ /* 0x004fda0003f06270 */
[----:B------:R1:W-:Y:S04]  /*02c0*/  @!P0 STG.E desc[UR8][R6.64], R8 ;  /* 0x0000000806008986 */ /* 0x0003e8000c101908 */
[----:B------:R1:W-:Y:S02]  /*02d0*/  @!P0 STG.E desc[UR8][R4.64], R11 ;  /* 0x0000000b04008986 */ /* 0x0003e4000c101908 */
.L_x_2:
[----:B------:R-:W-:Y:S05]  /*02e0*/  BSYNC.RECONVERGENT B0 ;  /* 0x0000000000007941 */ /* 0x000fea0003800200 */
.L_x_0:
[----:B01----:R-:W-:Y:S01]  /*02f0*/  VIADD R6, R9, UR4 ;  /* 0x0000000409067c36 */ /* 0x003fe20008000000 */
[----:B------:R-:W-:-:S04]  /*0300*/  SHF.R.S32.HI R5, RZ, UR7, R9 ;  /* 0x00000007ff057c19 */ /* 0x000fc80008011409 */
[----:B------:R-:W-:-:S04]  /*0310*/  SHF.R.S32.HI R4, RZ, UR7, R6 ;  /* 0x00000007ff047c19 */ /* 0x000fc80008011406 */
[----:B------:R-:W-:-:S13]  /*0320*/  ISETP.NE.AND P1, PT, R4, R5, PT ;  /* 0x000000050400720c */ /* 0x000fda0003f25270 */
[----:B------:R-:W0:Y:S01]  /*0330*/  @P1 LDC R4, c[0x0][0x38c] ;  /* 0x0000e300ff041b82 */ /* 0x000e220000000800 */
[----:B------:R-:W-:-:S05]  /*0340*/  @P1 VIADD R6, R6, UR5 ;  /* 0x0000000506061c36 */ /* 0x000fca0008000000 */
[----:B------:R-:W-:Y:S02]  /*0350*/  ISETP.GE.AND P2, PT, R6, UR10, PT ;  /* 0x0000000a06007c0c */ /* 0x000fe4000bf46270 */
[-C--:B0-----:R-:W-:Y:S01]  /*0360*/  @P1 SHF.R.S32.HI R5, RZ, R4.reuse, R9 ;  /* 0x00000004ff051219 */ /* 0x081fe20000011409 */
[--C-:B------:R-:W-:Y:S01]  /*0370*/  IMAD.MOV.U32 R9, RZ, RZ, R6.reuse ;  /* 0x000000ffff097224 */ /* 0x100fe200078e0006 */
[----:B------:R-:W-:-:S04]  /*0380*/  @P1 SHF.R.S32.HI R4, RZ, R4, R6 ;  /* 0x00000004ff041219 */ /* 0x000fc80000011406 */
[----:B------:R-:W-:-:S04]  /*0390*/  @P1 ISETP.NE.AND P0, PT, R4, R5, PT ;  /* 0x000000050400120c */ /* 0x000fc80003f05270 */
[----:B------:R-:W-:-:S04]  /*03a0*/  @P1 SEL R5, RZ, 0x1, !P0 ;  /* 0x00000001ff051807 */ /* 0x000fc80004000000 */
[----:B------:R-:W-:Y:S01]  /*03b0*/  @P1 LOP3.LUT R0, R0, R5, RZ, 0x3c, !PT ;  /* 0x0000000500001212 */ /* 0x000fe200078e3cff */
[----:B------:R-:W-:Y:S06]  /*03c0*/  @!P2 BRA `(.L_x_3) ;  /* 0xfffffffc0078a947 */ /* 0x000fec000383ffff */
[----:B------:R-:W-:Y:S05]  /*03d0*/  EXIT ;  /* 0x000000000000794d */ /* 0x000fea0003800000 */
.L_x_4:
[----:B------:R-:W-:-:S00]  /*03e0*/  BRA `(.L_x_4) ;  /* 0xfffffffc00fc7947 */ /* 0x000fc0000383ffff */
[----:B------:R-:W-:-:S00]  /*03f0*/  NOP ;  /* 0x0000000000007918 */ /* 0x000fc00000000000 */
        /* <DEDUP_REMOVED lines=8> */
.L_x_13:


//--------------------- .text._Z17BitonicSortSharedPiiii --------------------------
	.section	.text._Z17BitonicSortSharedPiiii,"ax",@progbits
	.align	128
        .global         _Z17BitonicSortSharedPiiii
        .type           _Z17BitonicSortSharedPiiii,@function
        .size           _Z17BitonicSortSharedPiiii,(.L_x_14 - _Z17BitonicSortSharedPiiii)
        .other          _Z17BitonicSortSharedPiiii,@"STO_CUDA_ENTRY STV_DEFAULT"
_Z17BitonicSortSharedPiiii:
.text._Z17BitonicSortSharedPiiii:
[----:B------:R-:W-:Y:S08]  /*0000*/  LDC R1, c[0x0][0x37c] ;  /* 0x0000df00ff017b82 */ /* 0x000ff00000000800 */
[----:B------:R-:W0:Y:S08]  /*0010*/  S2UR UR4, SR_CTAID.X ;  /* 0x00000000000479c3 */ /* 0x000e300000002500 */
[----:B------:R-:W1:Y:S01]  /*0020*/  LDC R0, c[0x0][0x388] ;  /* 0x0000e200ff007b82 */ /* 0x000e620000000800 */
[----:B0-----:R-:W-:-:S06]  /*0030*/  USHF.L.U32 UR4, UR4, 0xa, URZ ;  /* 0x0000000a04047899 */ /* 0x001fcc00080006ff */
[----:B-1----:R-:W-:-:S13]  /*0040*/  ISETP.LE.AND P0, PT, R0, UR4, PT ;  /* 0x0000000400007c0c */ /* 0x002fda000bf03270 */
[----:B------:R-:W-:Y:S05]  /*0050*/  @P0 EXIT ;  /* 0x000000000000094d */ /* 0x000fea0003800000 */
[----:B------:R-:W0:Y:S01]  /*0060*/  S2R R0, SR_TID.X ;  /* 0x0000000000007919 */ /* 0x000e220000002100 */
[----:B------:R-:W1:Y:S01]  /*0070*/  S2UR UR6, SR_CgaCtaId ;  /* 0x00000000000679c3 */ /* 0x000e620000008800 */
[----:B------:R-:W2:Y:S01]  /*0080*/  LDCU UR7, c[0x0][0x38c] ;  /* 0x00007180ff0777ac */ /* 0x000ea20008000800 */
[----:B------:R-:W3:Y:S01]  /*0090*/  LDCU UR8, c[0x0][0x390] ;  /* 0x00007200ff0877ac */ /* 0x000ee20008000800 */
[----:B------:R-:W-:Y:S01]  /*00a0*/  UMOV UR5, 0x400 ;  /* 0x0000040000057882 */ /* 0x000fe20000000000 */
[----:B------:R-:W-:Y:S01]  /*00b0*/  UMOV UR9, 0x1 ;  /* 0x0000000100097882 */ /* 0x000fe20000000000 */
[----:B------:R-:W4:Y:S01]  /*00c0*/  LDCU UR13, c[0x0][0x370] ;  /* 0x00006e00ff0d77ac */ /* 0x000f220008000800 */
[----:B------:R-:W0:Y:S01]  /*00d0*/  LDCU.64 UR14, c[0x0][0x358] ;  /* 0x00006b00ff0e77ac */ /* 0x000e220008000a00 */
[----:B--2---:R-:W-:Y:S01]  /*00e0*/  USHF.L.U32 UR7, UR9, UR7, URZ ;  /* 0x0000000709077299 */ /* 0x004fe200080006ff */
[----:B------:R-:W-:-:S03]  /*00f0*/  UMOV UR11, 0x1 ;  /* 0x00000001000b7882 */ /* 0x000fc60000000000 */
[----:B------:R-:W-:Y:S02]  /*0100*/  ULOP3.LUT UR7, UR4, UR7, URZ, 0x30, !UPT ;  /* 0x0000000704077292 */ /* 0x000fe4000f8e30ff */
[----:B-1----:R-:W-:Y:S02]  /*0110*/  ULEA UR5, UR6, UR5, 0x18 ;  /* 0x0000000506057291 */ /* 0x002fe4000f8ec0ff */
[----:B---3--:R-:W-:Y:S01]  /*0120*/  USHF.L.U32 UR6, UR8, 0x1, URZ ;  /* 0x0000000108067899 */ /* 0x008fe200080006ff */
[C---:B0-----:R-:W-:Y:S01]  /*0130*/  VIADD R2, R0.reuse, 0x200 ;  /* 0x0000020000027836 */ /* 0x041fe20000000000 */
[----:B------:R-:W-:-:S04]  /*0140*/  LOP3.LUT R3, R0, 0xffff, RZ, 0xc0, !PT ;  /* 0x0000ffff00037812 */ /* 0x000fc800078ec0ff */
[----:B------:R-:W-:Y:S01]  /*0150*/  LOP3.LUT R2, R2, 0xffff, RZ, 0xc0, !PT ;  /* 0x0000ffff02027812 */ /* 0x000fe200078ec0ff */
[----:B------:R-:W-:-:S04]  /*0160*/  IMAD R3, R3, 0x843, RZ ;  /* 0x0000084303037824 */ /* 0x000fc800078e02ff */
[----:B------:R-:W-:Y:S01]  /*0170*/  IMAD R7, R2, 0x843, RZ ;  /* 0x0000084302077824 */ /* 0x000fe200078e02ff */
[----:B------:R-:W-:-:S04]  /*0180*/  LEA.HI R6, R3, R0, RZ, 0x10 ;  /* 0x0000000003067211 */ /* 0x000fc800078f80ff */
[----:B------:R-:W-:Y:S02]  /*0190*/  LEA.HI R7, R7, R0, RZ, 0x10 ;  /* 0x0000000007077211 */ /* 0x000fe400078f80ff */
[----:B------:R-:W-:Y:S02]  /*01a0*/  LEA R6, R6, UR5, 0x2 ;  /* 0x0000000506067c11 */ /* 0x000fe4000f8e10ff */
[----:B----4-:R-:W-:-:S07]  /*01b0*/  LEA R7, R7, UR5, 0x2 ;  /* 0x0000000507077c11 */ /* 0x010fce000f8e10ff */
.L_x_11:
[----:B0-----:R-:W0:Y:S01]  /*01c0*/  LDC.64 R4, c[0x0][0x380] ;  /* 0x0000e000ff047b82 */ /* 0x001e220000000a00 */
[----:B------:R-:W-:Y:S01]  /*01d0*/  VIADD R3, R0, UR4 ;  /* 0x0000000400037c36 */ /* 0x000fe20008000000 */
[----:B------:R-:W1:Y:S03]  /*01e0*/  LDCU UR8, c[0x0][0x38c] ;  /* 0x00007180ff0877ac */ /* 0x000e660008000800 */
[C---:B------:R-:W-:Y:S01]  /*01f0*/  VIADD R9, R3.reuse, 0x200 ;  /* 0x0000020003097836 */ /* 0x040fe20000000000 */
[----:B------:R-:W2:Y:S01]  /*0200*/  LDCU UR10, c[0x0][0x390] ;  /* 0x00007200ff0a77ac */ /* 0x000ea20008000800 */
[----:B0-----:R-:W-:-:S04]  /*0210*/  IMAD.WIDE.U32 R2, R3, 0x4, R4 ;  /* 0x0000000403027825 */ /* 0x001fc800078e0004 */
[----:B------:R-:W-:Y:S02]  /*0220*/  IMAD.WIDE.U32 R4, R9, 0x4, R4 ;  /* 0x0000000409047825 */ /* 0x000fe400078e0004 */
[----:B------:R-:W3:Y:S04]  /*0230*/  LDG.E R9, desc[UR14][R2.64] ;  /* 0x0000000e02097981 */ /* 0x000ee8000c1e1900 */
[----:B------:R-:W4:Y:S01]  /*0240*/  LDG.E R8, desc[UR14][R4.64] ;  /* 0x0000000e04087981 */ /* 0x000f22000c1e1900 */
[----:B-1----:R-:W-:Y:S02]  /*0250*/  USHF.R.S32.HI UR9, URZ, UR8, UR4 ;  /* 0x00000008ff097299 */ /* 0x002fe40008011404 */
[----:B------:R-:W-:-:S04]  /*0260*/  USHF.R.S32.HI UR7, URZ, UR8, UR7 ;  /* 0x00000008ff077299 */ /* 0x000fc80008011407 */
[----:B------:R-:W-:-:S03]  /*0270*/  UISETP.NE.AND UP0, UPT, UR9, UR7, UPT ;  /* 0x000000070900728c */ /* 0x000fc6000bf05270 */
[----:B------:R-:W-:Y:S01]  /*0280*/  UMOV UR9, UR4 ;  /* 0x0000000400097c82 */ /* 0x000fe20008000000 */
[----:B------:R-:W-:Y:S02]  /*0290*/  USEL UR7, URZ, 0x1, !UP0 ;  /* 0x00000001ff077887 */ /* 0x000fe4000c000000 */
[----:B--2---:R-:W-:Y:S02]  /*02a0*/  UISETP.GE.AND UP0, UPT, UR10, 0x1, UPT ;  /* 0x000000010a00788c */ /* 0x004fe4000bf06270 */
[----:B------:R-:W-:Y:S01]  /*02b0*/  ULOP3.LUT UR11, UR11, UR7, URZ, 0x3c, !UPT ;  /* 0x000000070b0b7292 */ /* 0x000fe2000f8e3cff */
[----:B---3--:R0:W-:Y:S04]  /*02c0*/  STS [R6], R9 ;  /* 0x0000000906007388 */ /* 0x0081e80000000800 */
[----:B----4-:R0:W-:Y:S01]  /*02d0*/  STS [R7+0x800], R8 ;  /* 0x0008000807007388 */ /* 0x0101e20000000800 */
[----:B------:R-:W-:Y:S06]  /*02e0*/  BAR.SYNC.DEFER_BLOCKING 0x0 ;  /* 0x0000000000007b1d */ /* 0x000fec0000010000 */
[----:B------:R-:W-:Y:S05]  /*02f0*/  BRA.U !UP0, `(.L_x_5) ;  /* 0x0000000108e87547 */ /* 0x000fea000b800000 */
[----:B------:R-:W-:-:S05]  /*0300*/  UMOV UR7, UR6 ;  /* 0x0000000600077c82 */ /* 0x000fca0008000000 */
.L_x_10:
[----:B01----:R-:W-:-:S05]  /*0310*/  UMOV UR8, UR7 ;  /* 0x0000000700087c82 */ /* 0x003fca0008000000 */
.L_x_9:
[----:B------:R-:W-:Y:S01]  /*0320*/  UMOV UR10, UR8 ;  /* 0x00000008000a7c82 */ /* 0x000fe20008000000 */
[----:B------:R-:W-:Y:S01]  /*0330*/  USHF.R.U32.HI UR8, URZ, 0x1, UR8 ;  /* 0x00000001ff087899 */ /* 0x000fe20008011608 */
[----:B------:R-:W-:Y:S01]  /*0340*/  BSSY.RECONVERGENT B0, `(.L_x_6) ;  /* 0x000002e000007945 */ /* 0x000fe20003800200 */
[----:B------:R-:W-:Y:S02]  /*0350*/  UISETP.NE.AND UP0, UPT, UR11, 0x1, UPT ;  /* 0x000000010b00788c */ /* 0x000fe4000bf05270 */
[----:B------:R-:W-:-:S06]  /*0360*/  UIADD3 UR12, UPT, UPT, UR8, -0x1, URZ ;  /* 0xffffffff080c7890 */ /* 0x000fcc000fffe0ff */
[----:B01----:R-:W-:-:S05]  /*0370*/  LOP3.LUT R9, R0, UR12, RZ, 0xc0, !PT ;  /* 0x0000000c00097c12 */ /* 0x003fca000f8ec0ff */
[----:B------:R-:W-:Y:S01]  /*0380*/  IMAD R15, R0, 0x2, -R9 ;  /* 0x00000002000f7824 */ /* 0x000fe200078e0a09 */
[----:B------:R-:W-:Y:S06]  /*0390*/  BRA.U UP0, `(.L_x_7) ;  /* 0x0000000100547547 */ /* 0x000fec000b800000 */
[----:B------:R-:W-:Y:S02]  /*03a0*/  VIADD R9, R15, UR8 ;  /* 0x000000080f097c36 */ /* 0x000fe40008000000 */
[----:B------:R-:W-:Y:S02]  /*03b0*/  IMAD.MOV.U32 R8, RZ, RZ, RZ ;  /* 0x000000ffff087224 */ /* 0x000fe400078e00ff */
[----:B------:R-:W-:Y:S02]  /*03c0*/  IMAD.MOV.U32 R10, RZ, RZ, RZ ;  /* 0x000000ffff0a7224 */ /* 0x000fe400078e00ff */
[----:B------:R-:W-:Y:S02]  /*03d0*/  IMAD.MOV.U32 R11, RZ, RZ, R15 ;  /* 0x000000ffff0b7224 */ /* 0x000fe400078e000f */
[----:B------:R-:W-:-:S04]  /*03e0*/  IMAD.HI R8, R9, -0x7bdef7bd, R8 ;  /* 0x8421084309087827 */ /* 0x000fc800078e0208 */
[----:B------:R-:W-:Y:S01]  /*03f0*/  IMAD.HI R10, R15, -0x7bdef7bd, R10 ;  /* 0x842108430f0a7827 */ /* 0x000fe200078e020a */
[----:B------:R-:W-:-:S04]  /*0400*/  SHF.R.U32.HI R13, RZ, 0x1f, R8 ;  /* 0x0000001fff0d7819 */ /* 0x000fc80000011608 */
[----:B------:R-:W-:Y:S02]  /*0410*/  SHF.R.U32.HI R11, RZ, 0x1f, R10 ;  /* 0x0000001fff0b7819 */ /* 0x000fe4000001160a */
[----:B------:R-:W-:Y:S02]  /*0420*/  LEA.HI.SX32 R13, R8, R13, 0x1c ;  /* 0x0000000d080d7211 */ /* 0x000fe400078fe2ff */
[----:B------:R-:W-:-:S03]  /*0430*/  LEA.HI.SX32 R11, R10, R11, 0x1c ;  /* 0x0000000b0a0b7211 */ /* 0x000fc600078fe2ff */
[----:B------:R-:W-:Y:S01]  /*0440*/  IMAD.IADD R13, R9, 0x1, R13 ;  /* 0x00000001090d7824 */ /* 0x000fe200078e020d */
[----:B------:R-:W-:-:S04]  /*0450*/  IADD3 R11, PT, PT, R15, R11, RZ ;  /* 0x0000000b0f0b7210 */ /* 0x000fc80007ffe0ff */
[----:B------:R-:W-:Y:S02]  /*0460*/  LEA R11, R11, UR5, 0x2 ;  /* 0x000000050b0b7c11 */ /* 0x000fe4000f8e10ff */
[----:B------:R-:W-:-:S03]  /*0470*/  LEA R13, R13, UR5, 0x2 ;  /* 0x000000050d0d7c11 */ /* 0x000fc6000f8e10ff */
[----:B------:R-:W-:Y:S04]  /*0480*/  LDS R8, [R11] ;  /* 0x000000000b087984 */ /* 0x000fe80000000800 */
[----:B------:R-:W0:Y:S02]  /*0490*/  LDS R9, [R13] ;  /* 0x000000000d097984 */ /* 0x000e240000000800 */
[----:B0-----:R-:W-:-:S13]  /*04a0*/  ISETP.GT.AND P0, PT, R8, R9, PT ;  /* 0x000000090800720c */ /* 0x001fda0003f04270 */
[----:B------:R-:W-:Y:S05]  /*04b0*/  @!P0 BRA `(.L_x_8) ;  /* 0x0000000000588947 */ /* 0x000fea0003800000 */
[----:B------:R1:W-:Y:S04]  /*04c0*/  STS [R11], R9 ;  /* 0x000000090b007388 */ /* 0x0003e80000000800 */
[----:B------:R1:W-:Y:S01]  /*04d0*/  STS [R13], R8 ;  /* 0x000000080d007388 */ /* 0x0003e20000000800 */
[----:B------:R-:W-:Y:S05]  /*04e0*/  BRA `(.L_x_8) ;  /* 0x00000000004c7947 */ /* 0x000fea0003800000 */
.L_x_7:
[----:B------:R-:W-:Y:S02]  /*04f0*/  HFMA2 R8, -RZ, RZ, 0, 0 ;  /* 0x00000000ff087431 */ /* 0x000fe400000001ff */
[C---:B------:R-:W-:Y:S02]  /*0500*/  VIADD R9, R15.reuse, UR8 ;  /* 0x000000080f097c36 */ /* 0x040fe40008000000 */
        /* <DEDUP_REMOVED lines=8> */
[----:B------:R-:W-:Y:S02]  /*0590*/  IMAD.IADD R10, R15, 0x1, R10 ;  /* 0x000000010f0a7824 */ /* 0x000fe400078e020a */
[----:B------:R-:W-:-:S03]  /*05a0*/  IMAD.IADD R13, R9, 0x1, R13 ;  /* 0x00000001090d7824 */ /* 0x000fc600078e020d */
[----:B------:R-:W-:Y:S02]  /*05b0*/  LEA R10, R10, UR5, 0x2 ;  /* 0x000000050a0a7c11 */ /* 0x000fe4000f8e10ff */
[----:B------:R-:W-:-:S03]  /*05c0*/  LEA R13, R13, UR5, 0x2 ;  /* 0x000000050d0d7c11 */ /* 0x000fc6000f8e10ff */
[----:B------:R-:W-:Y:S04]  /*05d0*/  LDS R8, [R10] ;  /* 0x000000000a087984 */ /* 0x000fe80000000800 */
[----:B------:R-:W0:Y:S02]  /*05e0*/  LDS R9, [R13] ;  /* 0x000000000d097984 */ /* 0x000e240000000800 */
[----:B0-----:R-:W-:-:S13]  /*05f0*/  ISETP.GE.AND P0, PT, R8, R9, PT ;  /* 0x000000090800720c */ /* 0x001fda0003f06270 */
[----:B------:R0:W-:Y:S04]  /*0600*/  @!P0 STS [R10], R9 ;  /* 0x000000090a008388 */ /* 0x0001e80000000800 */
[----:B------:R0:W-:Y:S02]  /*0610*/  @!P0 STS [R13], R8 ;  /* 0x000000080d008388 */ /* 0x0001e40000000800 */
.L_x_8:
[----:B------:R-:W-:Y:S05]  /*0620*/  BSYNC.RECONVERGENT B0 ;  /* 0x0000000000007941 */ /* 0x000fea0003800200 */
.L_x_6:
[----:B------:R-:W-:Y:S01]  /*0630*/  BAR.SYNC.DEFER_BLOCKING 0x0 ;  /* 0x0000000000007b1d */ /* 0x000fe20000010000 */
[----:B------:R-:W-:-:S09]  /*0640*/  UISETP.GT.U32.AND UP0, UPT, UR10, 0x3, UPT ;  /* 0x000000030a00788c */ /* 0x000fd2000bf04070 */
[----:B------:R-:W-:Y:S05]  /*0650*/  BRA.U UP0, `(.L_x_9) ;  /* 0xfffffffd00307547 */ /* 0x000fea000b83ffff */
[----:B------:R-:W-:Y:S02]  /*0660*/  UISETP.GT.U32.AND UP0, UPT, UR7, 0x3, UPT ;  /* 0x000000030700788c */ /* 0x000fe4000bf04070 */
[----:B------:R-:W-:-:S07]  /*0670*/  USHF.R.U32.HI UR8, URZ, 0x1, UR7 ;  /* 0x00000001ff087899 */ /* 0x000fce0008011607 */
[----:B------:R-:W-:Y:S01]  /*0680*/  UMOV UR7, UR8 ;  /* 0x0000000800077c82 */ /* 0x000fe20008000000 */
[----:B------:R-:W-:Y:S05]  /*0690*/  BRA.U UP0, `(.L_x_10) ;  /* 0xfffffffd001c7547 */ /* 0x000fea000b83ffff */
.L_x_5:
[----:B01----:R-:W0:Y:S01]  /*06a0*/  LDS R9, [R6] ;  /* 0x0000000006097984 */ /* 0x003e220000000800 */
[----:B------:R-:W1:Y:S03]  /*06b0*/  LDCU UR7, c[0x0][0x388] ;  /* 0x00007100ff0777ac */ /* 0x000e660008000800 */
[----:B------:R-:W2:Y:S01]  /*06c0*/  LDS R11, [R7+0x800] ;  /* 0x00080000070b7984 */ /* 0x000ea20000000800 */
[----:B------:R-:W-:-:S04]  /*06d0*/  ULEA UR4, UR13, UR4, 0xa ;  /* 0x000000040d047291 */ /* 0x000fc8000f8e50ff */
[----:B-1----:R-:W-:-:S03]  /*06e0*/  UISETP.GE.AND UP0, UPT, UR4, UR7, UPT ;  /* 0x000000070400728c */ /* 0x002fc6000bf06270 */
[----:B------:R-:W-:Y:S01]  /*06f0*/  UMOV UR7, UR9 ;  /* 0x0000000900077c82 */ /* 0x000fe20008000000 */
[----:B0-----:R0:W-:Y:S04]  /*0700*/  STG.E desc[UR14][R2.64], R9 ;  /* 0x0000000902007986 */ /* 0x0011e8000c10190e */
[----:B--2---:R0:W-:Y:S01]  /*0710*/  STG.E desc[UR14][R4.64], R11 ;  /* 0x0000000b04007986 */ /* 0x0041e2000c10190e */
[----:B------:R-:W-:Y:S05]  /*0720*/  BRA.U !UP0, `(.L_x_11) ;  /* 0xfffffff908a47547 */ /* 0x000fea000b83ffff */
[----:B------:R-:W-:Y:S05]  /*0730*/  EXIT ;  /* 0x000000000000794d */ /* 0x000fea0003800000 */
.L_x_12:
        /* <DEDUP_REMOVED lines=12> */
.L_x_14:


//--------------------- .nv.shared.reserved.0     --------------------------
	.section	.nv.shared.reserved.0,"aw",@nobits
	.weak		__nv_reservedSMEM_offset_0_alias
	.size		__nv_reservedSMEM_offset_0_alias, 0, 64
	.other		__nv_reservedSMEM_offset_0_alias,@"STO_CUDA_RESERVED_SHARED STV_DEFAULT"
__nv_reservedSMEM_offset_0_alias:
	.zero		0
	.zero		64


//--------------------- .nv.shared._Z17BitonicSortSharedPiiii --------------------------
	.section	.nv.shared._Z17BitonicSortSharedPiiii,"aw",@nobits
	.sectionflags	@""
	.align	4
.nv.shared._Z17BitonicSortSharedPiiii:
	.zero		5652


//--------------------- .nv.constant0._Z11BitonicSortPiiiii --------------------------
	.section	.nv.constant0._Z11BitonicSortPiiiii,"a",@progbits
	.sectionflags	@""
	.align	4
.nv.constant0._Z11BitonicSortPiiiii:
	.zero		920


//--------------------- .nv.constant0._Z17BitonicSortSharedPiiii --------------------------
	.section	.nv.constant0._Z17BitonicSortSharedPiiii,"a",@progbits
	.sectionflags	@""
	.align	4
.nv.constant0._Z17BitonicSortSharedPiiii:
	.zero		916


//--------------------- SYMBOLS --------------------------

	.type		.nv.reservedSmem.offset0,@object
	.size		.nv.reservedSmem.offset0,0x4
	.type		.nv.reservedSmem.cap,@object
	.size		.nv.reservedSmem.cap,0x4
